//
// Generated by NVIDIA NVVM Compiler
//
// Compiler Build ID: CL-36424714
// Cuda compilation tools, release 13.0, V13.0.88
// Based on NVVM 20.0.0
//

.version 9.0
.target sm_100
.address_size 64

	// .globl	_Z6warmupPiS_i

.visible .entry _Z6warmupPiS_i(
	.param .u64 .ptr .align 1 _Z6warmupPiS_i_param_0,
	.param .u64 .ptr .align 1 _Z6warmupPiS_i_param_1,
	.param .u32 _Z6warmupPiS_i_param_2
)
{
	.reg .pred 	%p<6>;
	.reg .b32 	%r<17>;
	.reg .b64 	%rd<13>;

	ld.param.u64 	%rd4, [_Z6warmupPiS_i_param_0];
	ld.param.u64 	%rd3, [_Z6warmupPiS_i_param_1];
	ld.param.u32 	%r6, [_Z6warmupPiS_i_param_2];
	cvta.to.global.u64 	%rd5, %rd4;
	mov.u32 	%r1, %tid.x;
	mov.u32 	%r2, %ctaid.x;
	mov.u32 	%r3, %ntid.x;
	mul.lo.s32 	%r7, %r2, %r3;
	add.s32 	%r8, %r7, %r1;
	mul.wide.u32 	%rd6, %r7, 4;
	add.s64 	%rd1, %rd5, %rd6;
	setp.ge.u32 	%p1, %r8, %r6;
	@%p1 bra 	$L__BB0_8;
	setp.lt.u32 	%p2, %r3, 2;
	@%p2 bra 	$L__BB0_6;
	mul.wide.u32 	%rd7, %r1, 4;
	add.s64 	%rd2, %rd1, %rd7;
	mov.b32 	%r16, 1;
$L__BB0_3:
	shl.b32 	%r5, %r16, 1;
	add.s32 	%r10, %r5, -1;
	and.b32  	%r11, %r10, %r1;
	setp.ne.s32 	%p3, %r11, 0;
	@%p3 bra 	$L__BB0_5;
	mul.wide.s32 	%rd8, %r16, 4;
	add.s64 	%rd9, %rd2, %rd8;
	ld.global.u32 	%r12, [%rd9];
	ld.global.u32 	%r13, [%rd2];
	add.s32 	%r14, %r13, %r12;
	st.global.u32 	[%rd2], %r14;
$L__BB0_5:
	bar.sync 	0;
	setp.lt.u32 	%p4, %r5, %r3;
	mov.u32 	%r16, %r5;
	@%p4 bra 	$L__BB0_3;
$L__BB0_6:
	setp.ne.s32 	%p5, %r1, 0;
	@%p5 bra 	$L__BB0_8;
	ld.global.u32 	%r15, [%rd1];
	cvta.to.global.u64 	%rd10, %rd3;
	mul.wide.u32 	%rd11, %r2, 4;
	add.s64 	%rd12, %rd10, %rd11;
	st.global.u32 	[%rd12], %r15;
$L__BB0_8:
	ret;

}
	// .globl	_Z16reduceNeighboredPiS_i
.visible .entry _Z16reduceNeighboredPiS_i(
	.param .u64 .ptr .align 1 _Z16reduceNeighboredPiS_i_param_0,
	.param .u64 .ptr .align 1 _Z16reduceNeighboredPiS_i_param_1,
	.param .u32 _Z16reduceNeighboredPiS_i_param_2
)
{
	.reg .pred 	%p<6>;
	.reg .b32 	%r<17>;
	.reg .b64 	%rd<13>;

	ld.param.u64 	%rd4, [_Z16reduceNeighboredPiS_i_param_0];
	ld.param.u64 	%rd3, [_Z16reduceNeighboredPiS_i_param_1];
	ld.param.u32 	%r6, [_Z16reduceNeighboredPiS_i_param_2];
	cvta.to.global.u64 	%rd5, %rd4;
	mov.u32 	%r1, %tid.x;
	mov.u32 	%r2, %ctaid.x;
	mov.u32 	%r3, %ntid.x;
	mul.lo.s32 	%r7, %r2, %r3;
	add.s32 	%r8, %r7, %r1;
	mul.wide.u32 	%rd6, %r7, 4;
	add.s64 	%rd1, %rd5, %rd6;
	setp.ge.u32 	%p1, %r8, %r6;
	@%p1 bra 	$L__BB1_8;
	setp.lt.u32 	%p2, %r3, 2;
	@%p2 bra 	$L__BB1_6;
	mul.wide.u32 	%rd7, %r1, 4;
	add.s64 	%rd2, %rd1, %rd7;
	mov.b32 	%r16, 1;
$L__BB1_3:
	shl.b32 	%r5, %r16, 1;
	add.s32 	%r10, %r5, -1;
	and.b32  	%r11, %r10, %r1;
	setp.ne.s32 	%p3, %r11, 0;
	@%p3 bra 	$L__BB1_5;
	mul.wide.s32 	%rd8, %r16, 4;
	add.s64 	%rd9, %rd2, %rd8;
	ld.global.u32 	%r12, [%rd9];
	ld.global.u32 	%r13, [%rd2];
	add.s32 	%r14, %r13, %r12;
	st.global.u32 	[%rd2], %r14;
$L__BB1_5:
	bar.sync 	0;
	setp.lt.u32 	%p4, %r5, %r3;
	mov.u32 	%r16, %r5;
	@%p4 bra 	$L__BB1_3;
$L__BB1_6:
	setp.ne.s32 	%p5, %r1, 0;
	@%p5 bra 	$L__BB1_8;
	ld.global.u32 	%r15, [%rd1];
	cvta.to.global.u64 	%rd10, %rd3;
	mul.wide.u32 	%rd11, %r2, 4;
	add.s64 	%rd12, %rd10, %rd11;
	st.global.u32 	[%rd12], %r15;
$L__BB1_8:
	ret;

}
	// .globl	_Z20reduceNeighboredLessPiS_i
.visible .entry _Z20reduceNeighboredLessPiS_i(
	.param .u64 .ptr .align 1 _Z20reduceNeighboredLessPiS_i_param_0,
	.param .u64 .ptr .align 1 _Z20reduceNeighboredLessPiS_i_param_1,
	.param .u32 _Z20reduceNeighboredLessPiS_i_param_2
)
{
	.reg .pred 	%p<6>;
	.reg .b32 	%r<17>;
	.reg .b64 	%rd<13>;

	ld.param.u64 	%rd3, [_Z20reduceNeighboredLessPiS_i_param_0];
	ld.param.u64 	%rd2, [_Z20reduceNeighboredLessPiS_i_param_1];
	ld.param.u32 	%r7, [_Z20reduceNeighboredLessPiS_i_param_2];
	cvta.to.global.u64 	%rd4, %rd3;
	mov.u32 	%r1, %tid.x;
	mov.u32 	%r2, %ctaid.x;
	mov.u32 	%r3, %ntid.x;
	mul.lo.s32 	%r8, %r2, %r3;
	add.s32 	%r9, %r8, %r1;
	mul.wide.u32 	%rd5, %r8, 4;
	add.s64 	%rd1, %rd4, %rd5;
	setp.ge.u32 	%p1, %r9, %r7;
	@%p1 bra 	$L__BB2_8;
	setp.lt.u32 	%p2, %r3, 2;
	@%p2 bra 	$L__BB2_6;
	mov.b32 	%r16, 1;
$L__BB2_3:
	shl.b32 	%r5, %r16, 1;
	mul.lo.s32 	%r6, %r5, %r1;
	setp.ge.u32 	%p3, %r6, %r3;
	@%p3 bra 	$L__BB2_5;
	add.s32 	%r11, %r6, %r16;
	mul.wide.u32 	%rd6, %r11, 4;
	add.s64 	%rd7, %rd1, %rd6;
	ld.global.u32 	%r12, [%rd7];
	mul.wide.u32 	%rd8, %r6, 4;
	add.s64 	%rd9, %rd1, %rd8;
	ld.global.u32 	%r13, [%rd9];
	add.s32 	%r14, %r13, %r12;
	st.global.u32 	[%rd9], %r14;
$L__BB2_5:
	bar.sync 	0;
	setp.lt.u32 	%p4, %r5, %r3;
	mov.u32 	%r16, %r5;
	@%p4 bra 	$L__BB2_3;
$L__BB2_6:
	setp.ne.s32 	%p5, %r1, 0;
	@%p5 bra 	$L__BB2_8;
	ld.global.u32 	%r15, [%rd1];
	cvta.to.global.u64 	%rd10, %rd2;
	mul.wide.u32 	%rd11, %r2, 4;
	add.s64 	%rd12, %rd10, %rd11;
	st.global.u32 	[%rd12], %r15;
$L__BB2_8:
	ret;

}
	// .globl	_Z17reduceInterleavedPiS_i
.visible .entry _Z17reduceInterleavedPiS_i(
	.param .u64 .ptr .align 1 _Z17reduceInterleavedPiS_i_param_0,
	.param .u64 .ptr .align 1 _Z17reduceInterleavedPiS_i_param_1,
	.param .u32 _Z17reduceInterleavedPiS_i_param_2
)
{
	.reg .pred 	%p<6>;
	.reg .b32 	%r<14>;
	.reg .b64 	%rd<13>;

	ld.param.u64 	%rd4, [_Z17reduceInterleavedPiS_i_param_0];
	ld.param.u64 	%rd3, [_Z17reduceInterleavedPiS_i_param_1];
	ld.param.u32 	%r6, [_Z17reduceInterleavedPiS_i_param_2];
	cvta.to.global.u64 	%rd5, %rd4;
	mov.u32 	%r1, %tid.x;
	mov.u32 	%r2, %ctaid.x;
	mov.u32 	%r13, %ntid.x;
	mul.lo.s32 	%r7, %r2, %r13;
	add.s32 	%r8, %r7, %r1;
	mul.wide.u32 	%rd6, %r7, 4;
	add.s64 	%rd1, %rd5, %rd6;
	setp.ge.u32 	%p1, %r8, %r6;
	@%p1 bra 	$L__BB3_8;
	setp.lt.u32 	%p2, %r13, 2;
	@%p2 bra 	$L__BB3_6;
	mul.wide.u32 	%rd7, %r1, 4;
	add.s64 	%rd2, %rd1, %rd7;
$L__BB3_3:
	shr.u32 	%r5, %r13, 1;
	setp.ge.u32 	%p3, %r1, %r5;
	@%p3 bra 	$L__BB3_5;
	mul.wide.u32 	%rd8, %r5, 4;
	add.s64 	%rd9, %rd2, %rd8;
	ld.global.u32 	%r9, [%rd9];
	ld.global.u32 	%r10, [%rd2];
	add.s32 	%r11, %r10, %r9;
	st.global.u32 	[%rd2], %r11;
$L__BB3_5:
	bar.sync 	0;
	setp.gt.u32 	%p4, %r13, 3;
	mov.u32 	%r13, %r5;
	@%p4 bra 	$L__BB3_3;
$L__BB3_6:
	setp.ne.s32 	%p5, %r1, 0;
	@%p5 bra 	$L__BB3_8;
	ld.global.u32 	%r12, [%rd1];
	cvta.to.global.u64 	%rd10, %rd3;
	mul.wide.u32 	%rd11, %r2, 4;
	add.s64 	%rd12, %rd10, %rd11;
	st.global.u32 	[%rd12], %r12;
$L__BB3_8:
	ret;

}


// ===== COMPILED SASS (sm_100) =====

	.target	sm_100

	.elftype	@"ET_EXEC"


//--------------------- .note.nv.tkinfo           --------------------------
	.section	.note.nv.tkinfo,"",@"SHT_NOTE"
	.sectionflags	@"SHF_NOTE_NV_TKINFO"
	.tkinfo
        /*0018*/ 	.word	0x00000002
        /*0030*/ 	.string	""
        /*0030*/ 	.string	"ptxas"
        /*0030*/ 	.string	"Cuda compilation tools, release 13.0, V13.0.88"
        /*0030*/ 	.string	"Build cuda_13.0.r13.0/compiler.36424714_0"
        /*0030*/ 	.string	"-arch sm_100 -m 64 "



//--------------------- .note.nv.cuinfo           --------------------------
	.section	.note.nv.cuinfo,"",@"SHT_NOTE"
	.sectionflags	@"SHF_NOTE_NV_CUINFO"
        /*0018*/ 	.short	0x0002
        /*001a*/ 	.short	0x0064
        /*001c*/ 	.short	0x0082
	.zero		2


//--------------------- .nv.info                  --------------------------
	.section	.nv.info,"",@"SHT_CUDA_INFO"
	.align	4


	//----- nvinfo : EIATTR_REGCOUNT
	.align		4
        /*0000*/ 	.byte	0x04, 0x2f
        /*0002*/ 	.short	(.L_1 - .L_0)
	.align		4
.L_0:
        /*0004*/ 	.word	index@(_Z6warmupPiS_i)
        /*0008*/ 	.word	0x00000010


	//----- nvinfo : EIATTR_FRAME_SIZE
	.align		4
.L_1:
        /*000c*/ 	.byte	0x04, 0x11
        /*000e*/ 	.short	(.L_3 - .L_2)
	.align		4
.L_2:
        /*0010*/ 	.word	index@(_Z6warmupPiS_i)
        /*0014*/ 	.word	0x00000000


	//----- nvinfo : EIATTR_REGCOUNT
	.align		4
.L_3:
        /*0018*/ 	.byte	0x04, 0x2f
        /*001a*/ 	.short	(.L_5 - .L_4)
	.align		4
.L_4:
        /*001c*/ 	.word	index@(_Z16reduceNeighboredPiS_i)
        /*0020*/ 	.word	0x00000010


	//----- nvinfo : EIATTR_FRAME_SIZE
	.align		4
.L_5:
        /*0024*/ 	.byte	0x04, 0x11
        /*0026*/ 	.short	(.L_7 - .L_6)
	.align		4
.L_6:
        /*0028*/ 	.word	index@(_Z16reduceNeighboredPiS_i)
        /*002c*/ 	.word	0x00000000


	//----- nvinfo : EIATTR_REGCOUNT
	.align		4
.L_7:
        /*0030*/ 	.byte	0x04, 0x2f
        /*0032*/ 	.short	(.L_9 - .L_8)
	.align		4
.L_8:
        /*0034*/ 	.word	index@(_Z20reduceNeighboredLessPiS_i)
        /*0038*/ 	.word	0x0000000e


	//----- nvinfo : EIATTR_FRAME_SIZE
	.align		4
.L_9:
        /*003c*/ 	.byte	0x04, 0x11
        /*003e*/ 	.short	(.L_11 - .L_10)
	.align		4
.L_10:
        /*0040*/ 	.word	index@(_Z20reduceNeighboredLessPiS_i)
        /*0044*/ 	.word	0x00000000


	//----- nvinfo : EIATTR_REGCOUNT
	.align		4
.L_11:
        /*0048*/ 	.byte	0x04, 0x2f
        /*004a*/ 	.short	(.L_13 - .L_12)
	.align		4
.L_12:
        /*004c*/ 	.word	index@(_Z17reduceInterleavedPiS_i)
        /*0050*/ 	.word	0x00000010


	//----- nvinfo : EIATTR_FRAME_SIZE
	.align		4
.L_13:
        /*0054*/ 	.byte	0x04, 0x11
        /*0056*/ 	.short	(.L_15 - .L_14)
	.align		4
.L_14:
        /*0058*/ 	.word	index@(_Z17reduceInterleavedPiS_i)
        /*005c*/ 	.word	0x00000000


	//----- nvinfo : EIATTR_MIN_STACK_SIZE
	.align		4
.L_15:
        /*0060*/ 	.byte	0x04, 0x12
        /*0062*/ 	.short	(.L_17 - .L_16)
	.align		4
.L_16:
        /*0064*/ 	.word	index@(_Z17reduceInterleavedPiS_i)
        /*0068*/ 	.word	0x00000000


	//----- nvinfo : EIATTR_MIN_STACK_SIZE
	.align		4
.L_17:
        /*006c*/ 	.byte	0x04, 0x12
        /*006e*/ 	.short	(.L_19 - .L_18)
	.align		4
.L_18:
        /*0070*/ 	.word	index@(_Z20reduceNeighboredLessPiS_i)
        /*0074*/ 	.word	0x00000000


	//----- nvinfo : EIATTR_MIN_STACK_SIZE
	.align		4
.L_19:
        /*0078*/ 	.byte	0x04, 0x12
        /*007a*/ 	.short	(.L_21 - .L_20)
	.align		4
.L_20:
        /*007c*/ 	.word	index@(_Z16reduceNeighboredPiS_i)
        /*0080*/ 	.word	0x00000000


	//----- nvinfo : EIATTR_MIN_STACK_SIZE
	.align		4
.L_21:
        /*0084*/ 	.byte	0x04, 0x12
        /*0086*/ 	.short	(.L_23 - .L_22)
	.align		4
.L_22:
        /*0088*/ 	.word	index@(_Z6warmupPiS_i)
        /*008c*/ 	.word	0x00000000
.L_23:


//--------------------- .nv.compat                --------------------------
	.section	.nv.compat,"",@"SHT_CUDA_COMPAT_INFO"
	.align	4
        /*0000*/ 	.byte	0x02, 0x09, 0x00, 0x00, 0x02, 0x02, 0x01, 0x00, 0x02, 0x05, 0x05, 0x00, 0x03, 0x07, 0x01, 0x01
        /*0010*/ 	.byte	0x02, 0x03, 0x00, 0x00, 0x02, 0x06, 0x01, 0x00, 0x04, 0x0b, 0x08, 0x00, 0x09, 0x00, 0x00, 0x00
        /*0020*/ 	.byte	0x00, 0x00, 0x00, 0x00


//--------------------- .nv.info._Z17reduceInterleavedPiS_i --------------------------
	.section	.nv.info._Z17reduceInterleavedPiS_i,"",@"SHT_CUDA_INFO"
	.sectionflags	@""
	.align	4


	//----- nvinfo : EIATTR_CUDA_API_VERSION
	.align		4
        /*0000*/ 	.byte	0x04, 0x37
        /*0002*/ 	.short	(.L_25 - .L_24)
.L_24:
        /*0004*/ 	.word	0x00000082


	//----- nvinfo : EIATTR_KPARAM_INFO
	.align		4
.L_25:
        /*0008*/ 	.byte	0x04, 0x17
        /*000a*/ 	.short	(.L_27 - .L_26)
.L_26:
        /*000c*/ 	.word	0x00000000
        /*0010*/ 	.short	0x0002
        /*0012*/ 	.short	0x0010
        /*0014*/ 	.byte	0x00, 0xf0, 0x11, 0x00


	//----- nvinfo : EIATTR_KPARAM_INFO
	.align		4
.L_27:
        /*0018*/ 	.byte	0x04, 0x17
        /*001a*/ 	.short	(.L_29 - .L_28)
.L_28:
        /*001c*/ 	.word	0x00000000
        /*0020*/ 	.short	0x0001
        /*0022*/ 	.short	0x0008
        /*0024*/ 	.byte	0x00, 0xf5, 0x21, 0x00


	//----- nvinfo : EIATTR_KPARAM_INFO
	.align		4
.L_29:
        /*0028*/ 	.byte	0x04, 0x17
        /*002a*/ 	.short	(.L_31 - .L_30)
.L_30:
        /*002c*/ 	.word	0x00000000
        /*0030*/ 	.short	0x0000
        /*0032*/ 	.short	0x0000
        /*0034*/ 	.byte	0x00, 0xf5, 0x21, 0x00


	//----- nvinfo : EIATTR_SPARSE_MMA_MASK
	.align		4
.L_31:
        /*0038*/ 	.byte	0x03, 0x50
        /*003a*/ 	.short	0x0000


	//----- nvinfo : EIATTR_MAXREG_COUNT
	.align		4
        /*003c*/ 	.byte	0x03, 0x1b
        /*003e*/ 	.short	0x00ff


	//----- nvinfo : EIATTR_NUM_BARRIERS
	.align		4
        /*0040*/ 	.byte	0x02, 0x4c
        /*0042*/ 	.byte	0x01
	.zero		1


	//----- nvinfo : EIATTR_MERCURY_ISA_VERSION
	.align		4
        /*0044*/ 	.byte	0x03, 0x5f
        /*0046*/ 	.short	0x0101


	//----- nvinfo : EIATTR_VRC_CTA_INIT_COUNT
	.align		4
        /*0048*/ 	.byte	0x02, 0x4a
	.zero		1
	.zero		1


	//----- nvinfo : EIATTR_EXIT_INSTR_OFFSETS
	.align		4
        /*004c*/ 	.byte	0x04, 0x1c
        /*004e*/ 	.short	(.L_33 - .L_32)


	//   ....[0]....
.L_32:
        /*0050*/ 	.word	0x000000a0


	//   ....[1]....
        /*0054*/ 	.word	0x000001f0


	//   ....[2]....
        /*0058*/ 	.word	0x00000240


	//----- nvinfo : EIATTR_CRS_STACK_SIZE
	.align		4
.L_33:
        /*005c*/ 	.byte	0x04, 0x1e
        /*005e*/ 	.short	(.L_35 - .L_34)
.L_34:
        /*0060*/ 	.word	0x00000000


	//----- nvinfo : EIATTR_CBANK_PARAM_SIZE
	.align		4
.L_35:
        /*0064*/ 	.byte	0x03, 0x19
        /*0066*/ 	.short	0x0014


	//----- nvinfo : EIATTR_PARAM_CBANK
	.align		4
        /*0068*/ 	.byte	0x04, 0x0a
        /*006a*/ 	.short	(.L_37 - .L_36)
	.align		4
.L_36:
        /*006c*/ 	.word	index@(.nv.constant0._Z17reduceInterleavedPiS_i)
        /*0070*/ 	.short	0x0380
        /*0072*/ 	.short	0x0014


	//----- nvinfo : EIATTR_SW_WAR
	.align		4
.L_37:
        /*0074*/ 	.byte	0x04, 0x36
        /*0076*/ 	.short	(.L_39 - .L_38)
.L_38:
        /*0078*/ 	.word	0x00000008
.L_39:


//--------------------- .nv.info._Z20reduceNeighboredLessPiS_i --------------------------
	.section	.nv.info._Z20reduceNeighboredLessPiS_i,"",@"SHT_CUDA_INFO"
	.sectionflags	@""
	.align	4


	//----- nvinfo : EIATTR_CUDA_API_VERSION
	.align		4
        /*0000*/ 	.byte	0x04, 0x37
        /*0002*/ 	.short	(.L_41 - .L_40)
.L_40:
        /*0004*/ 	.word	0x00000082


	//----- nvinfo : EIATTR_KPARAM_INFO
	.align		4
.L_41:
        /*0008*/ 	.byte	0x04, 0x17
        /*000a*/ 	.short	(.L_43 - .L_42)
.L_42:
        /*000c*/ 	.word	0x00000000
        /*0010*/ 	.short	0x0002
        /*0012*/ 	.short	0x0010
        /*0014*/ 	.byte	0x00, 0xf0, 0x11, 0x00


	//----- nvinfo : EIATTR_KPARAM_INFO
	.align		4
.L_43:
        /*0018*/ 	.byte	0x04, 0x17
        /*001a*/ 	.short	(.L_45 - .L_44)
.L_44:
        /*001c*/ 	.word	0x00000000
        /*0020*/ 	.short	0x0001
        /*0022*/ 	.short	0x0008
        /*0024*/ 	.byte	0x00, 0xf5, 0x21, 0x00


	//----- nvinfo : EIATTR_KPARAM_INFO
	.align		4
.L_45:
        /*0028*/ 	.byte	0x04, 0x17
        /*002a*/ 	.short	(.L_47 - .L_46)
.L_46:
        /*002c*/ 	.word	0x00000000
        /*0030*/ 	.short	0x0000
        /*0032*/ 	.short	0x0000
        /*0034*/ 	.byte	0x00, 0xf5, 0x21, 0x00


	//----- nvinfo : EIATTR_SPARSE_MMA_MASK
	.align		4
.L_47:
        /*0038*/ 	.byte	0x03, 0x50
        /*003a*/ 	.short	0x0000


	//----- nvinfo : EIATTR_MAXREG_COUNT
	.align		4
        /*003c*/ 	.byte	0x03, 0x1b
        /*003e*/ 	.short	0x00ff


	//----- nvinfo : EIATTR_NUM_BARRIERS
	.align		4
        /*0040*/ 	.byte	0x02, 0x4c
        /*0042*/ 	.byte	0x01
	.zero		1


	//----- nvinfo : EIATTR_MERCURY_ISA_VERSION
	.align		4
        /*0044*/ 	.byte	0x03, 0x5f
        /*0046*/ 	.short	0x0101


	//----- nvinfo : EIATTR_VRC_CTA_INIT_COUNT
	.align		4
        /*0048*/ 	.byte	0x02, 0x4a
	.zero		1
	.zero		1


	//----- nvinfo : EIATTR_EXIT_INSTR_OFFSETS
	.align		4
        /*004c*/ 	.byte	0x04, 0x1c
        /*004e*/ 	.short	(.L_49 - .L_48)


	//   ....[0]....
.L_48:
        /*0050*/ 	.word	0x00000090


	//   ....[1]....
        /*0054*/ 	.word	0x00000210


	//   ....[2]....
        /*0058*/ 	.word	0x00000260


	//----- nvinfo : EIATTR_CRS_STACK_SIZE
	.align		4
.L_49:
        /*005c*/ 	.byte	0x04, 0x1e
        /*005e*/ 	.short	(.L_51 - .L_50)
.L_50:
        /*0060*/ 	.word	0x00000000


	//----- nvinfo : EIATTR_CBANK_PARAM_SIZE
	.align		4
.L_51:
        /*0064*/ 	.byte	0x03, 0x19
        /*0066*/ 	.short	0x0014


	//----- nvinfo : EIATTR_PARAM_CBANK
	.align		4
        /*0068*/ 	.byte	0x04, 0x0a
        /*006a*/ 	.short	(.L_53 - .L_52)
	.align		4
.L_52:
        /*006c*/ 	.word	index@(.nv.constant0._Z20reduceNeighboredLessPiS_i)
        /*0070*/ 	.short	0x0380
        /*0072*/ 	.short	0x0014


	//----- nvinfo : EIATTR_SW_WAR
	.align		4
.L_53:
        /*0074*/ 	.byte	0x04, 0x36
        /*0076*/ 	.short	(.L_55 - .L_54)
.L_54:
        /*0078*/ 	.word	0x00000008
.L_55:


//--------------------- .nv.info._Z16reduceNeighboredPiS_i --------------------------
	.section	.nv.info._Z16reduceNeighboredPiS_i,"",@"SHT_CUDA_INFO"
	.sectionflags	@""
	.align	4


	//----- nvinfo : EIATTR_CUDA_API_VERSION
	.align		4
        /*0000*/ 	.byte	0x04, 0x37
        /*0002*/ 	.short	(.L_57 - .L_56)
.L_56:
        /*0004*/ 	.word	0x00000082


	//----- nvinfo : EIATTR_KPARAM_INFO
	.align		4
.L_57:
        /*0008*/ 	.byte	0x04, 0x17
        /*000a*/ 	.short	(.L_59 - .L_58)
.L_58:
        /*000c*/ 	.word	0x00000000
        /*0010*/ 	.short	0x0002
        /*0012*/ 	.short	0x0010
        /*0014*/ 	.byte	0x00, 0xf0, 0x11, 0x00


	//----- nvinfo : EIATTR_KPARAM_INFO
	.align		4
.L_59:
        /*0018*/ 	.byte	0x04, 0x17
        /*001a*/ 	.short	(.L_61 - .L_60)
.L_60:
        /*001c*/ 	.word	0x00000000
        /*0020*/ 	.short	0x0001
        /*0022*/ 	.short	0x0008
        /*0024*/ 	.byte	0x00, 0xf5, 0x21, 0x00


	//----- nvinfo : EIATTR_KPARAM_INFO
	.align		4
.L_61:
        /*0028*/ 	.byte	0x04, 0x17
        /*002a*/ 	.short	(.L_63 - .L_62)
.L_62:
        /*002c*/ 	.word	0x00000000
        /*0030*/ 	.short	0x0000
        /*0032*/ 	.short	0x0000
        /*0034*/ 	.byte	0x00, 0xf5, 0x21, 0x00


	//----- nvinfo : EIATTR_SPARSE_MMA_MASK
	.align		4
.L_63:
        /*0038*/ 	.byte	0x03, 0x50
        /*003a*/ 	.short	0x0000


	//----- nvinfo : EIATTR_MAXREG_COUNT
	.align		4
        /*003c*/ 	.byte	0x03, 0x1b
        /*003e*/ 	.short	0x00ff


	//----- nvinfo : EIATTR_NUM_BARRIERS
	.align		4
        /*0040*/ 	.byte	0x02, 0x4c
        /*0042*/ 	.byte	0x01
	.zero		1


	//----- nvinfo : EIATTR_MERCURY_ISA_VERSION
	.align		4
        /*0044*/ 	.byte	0x03, 0x5f
        /*0046*/ 	.short	0x0101


	//----- nvinfo : EIATTR_VRC_CTA_INIT_COUNT
	.align		4
        /*0048*/ 	.byte	0x02, 0x4a
	.zero		1
	.zero		1


	//----- nvinfo : EIATTR_EXIT_INSTR_OFFSETS
	.align		4
        /*004c*/ 	.byte	0x04, 0x1c
        /*004e*/ 	.short	(.L_65 - .L_64)


	//   ....[0]....
.L_64:
        /*0050*/ 	.word	0x00000090


	//   ....[1]....
        /*0054*/ 	.word	0x00000200


	//   ....[2]....
        /*0058*/ 	.word	0x00000250


	//----- nvinfo : EIATTR_CRS_STACK_SIZE
	.align		4
.L_65:
        /*005c*/ 	.byte	0x04, 0x1e
        /*005e*/ 	.short	(.L_67 - .L_66)
.L_66:
        /*0060*/ 	.word	0x00000000


	//----- nvinfo : EIATTR_CBANK_PARAM_SIZE
	.align		4
.L_67:
        /*0064*/ 	.byte	0x03, 0x19
        /*0066*/ 	.short	0x0014


	//----- nvinfo : EIATTR_PARAM_CBANK
	.align		4
        /*0068*/ 	.byte	0x04, 0x0a
        /*006a*/ 	.short	(.L_69 - .L_68)
	.align		4
.L_68:
        /*006c*/ 	.word	index@(.nv.constant0._Z16reduceNeighboredPiS_i)
        /*0070*/ 	.short	0x0380
        /*0072*/ 	.short	0x0014


	//----- nvinfo : EIATTR_SW_WAR
	.align		4
.L_69:
        /*0074*/ 	.byte	0x04, 0x36
        /*0076*/ 	.short	(.L_71 - .L_70)
.L_70:
        /*0078*/ 	.word	0x00000008
.L_71:


//--------------------- .nv.info._Z6warmupPiS_i   --------------------------
	.section	.nv.info._Z6warmupPiS_i,"",@"SHT_CUDA_INFO"
	.sectionflags	@""
	.align	4


	//----- nvinfo : EIATTR_CUDA_API_VERSION
	.align		4
        /*0000*/ 	.byte	0x04, 0x37
        /*0002*/ 	.short	(.L_73 - .L_72)
.L_72:
        /*0004*/ 	.word	0x00000082


	//----- nvinfo : EIATTR_KPARAM_INFO
	.align		4
.L_73:
        /*0008*/ 	.byte	0x04, 0x17
        /*000a*/ 	.short	(.L_75 - .L_74)
.L_74:
        /*000c*/ 	.word	0x00000000
        /*0010*/ 	.short	0x0002
        /*0012*/ 	.short	0x0010
        /*0014*/ 	.byte	0x00, 0xf0, 0x11, 0x00


	//----- nvinfo : EIATTR_KPARAM_INFO
	.align		4
.L_75:
        /*0018*/ 	.byte	0x04, 0x17
        /*001a*/ 	.short	(.L_77 - .L_76)
.L_76:
        /*001c*/ 	.word	0x00000000
        /*0020*/ 	.short	0x0001
        /*0022*/ 	.short	0x0008
        /*0024*/ 	.byte	0x00, 0xf5, 0x21, 0x00


	//----- nvinfo : EIATTR_KPARAM_INFO
	.align		4
.L_77:
        /*0028*/ 	.byte	0x04, 0x17
        /*002a*/ 	.short	(.L_79 - .L_78)
.L_78:
        /*002c*/ 	.word	0x00000000
        /*0030*/ 	.short	0x0000
        /*0032*/ 	.short	0x0000
        /*0034*/ 	.byte	0x00, 0xf5, 0x21, 0x00


	//----- nvinfo : EIATTR_SPARSE_MMA_MASK
	.align		4
.L_79:
        /*0038*/ 	.byte	0x03, 0x50
        /*003a*/ 	.short	0x0000


	//----- nvinfo : EIATTR_MAXREG_COUNT
	.align		4
        /*003c*/ 	.byte	0x03, 0x1b
        /*003e*/ 	.short	0x00ff


	//----- nvinfo : EIATTR_NUM_BARRIERS
	.align		4
        /*0040*/ 	.byte	0x02, 0x4c
        /*0042*/ 	.byte	0x01
	.zero		1


	//----- nvinfo : EIATTR_MERCURY_ISA_VERSION
	.align		4
        /*0044*/ 	.byte	0x03, 0x5f
        /*0046*/ 	.short	0x0101


	//----- nvinfo : EIATTR_VRC_CTA_INIT_COUNT
	.align		4
        /*0048*/ 	.byte	0x02, 0x4a
	.zero		1
	.zero		1


	//----- nvinfo : EIATTR_EXIT_INSTR_OFFSETS
	.align		4
        /*004c*/ 	.byte	0x04, 0x1c
        /*004e*/ 	.short	(.L_81 - .L_80)


	//   ....[0]....
.L_80:
        /*0050*/ 	.word	0x00000090


	//   ....[1]....
        /*0054*/ 	.word	0x00000200


	//   ....[2]....
        /*0058*/ 	.word	0x00000250


	//----- nvinfo : EIATTR_CRS_STACK_SIZE
	.align		4
.L_81:
        /*005c*/ 	.byte	0x04, 0x1e
        /*005e*/ 	.short	(.L_83 - .L_82)
.L_82:
        /*0060*/ 	.word	0x00000000


	//----- nvinfo : EIATTR_CBANK_PARAM_SIZE
	.align		4
.L_83:
        /*0064*/ 	.byte	0x03, 0x19
        /*0066*/ 	.short	0x0014


	//----- nvinfo : EIATTR_PARAM_CBANK
	.align		4
        /*0068*/ 	.byte	0x04, 0x0a
        /*006a*/ 	.short	(.L_85 - .L_84)
	.align		4
.L_84:
        /*006c*/ 	.word	index@(.nv.constant0._Z6warmupPiS_i)
        /*0070*/ 	.short	0x0380
        /*0072*/ 	.short	0x0014


	//----- nvinfo : EIATTR_SW_WAR
	.align		4
.L_85:
        /*0074*/ 	.byte	0x04, 0x36
        /*0076*/ 	.short	(.L_87 - .L_86)
.L_86:
        /*0078*/ 	.word	0x00000008
.L_87:


//--------------------- .nv.callgraph             --------------------------
	.section	.nv.callgraph,"",@"SHT_CUDA_CALLGRAPH"
	.align	4
	.sectionentsize	8
	.align		4
        /*0000*/ 	.word	0x00000000
	.align		4
        /*0004*/ 	.word	0xffffffff
	.align		4
        /*0008*/ 	.word	0x00000000
	.align		4
        /*000c*/ 	.word	0xfffffffe
	.align		4
        /*0010*/ 	.word	0x00000000
	.align		4
        /*0014*/ 	.word	0xfffffffd
	.align		4
        /*0018*/ 	.word	0x00000000
	.align		4
        /*001c*/ 	.word	0xfffffffc


//--------------------- .text._Z17reduceInterleavedPiS_i --------------------------
	.section	.text._Z17reduceInterleavedPiS_i,"ax",@progbits
	.align	128
        .global         _Z17reduceInterleavedPiS_i
        .type           _Z17reduceInterleavedPiS_i,@function
        .size           _Z17reduceInterleavedPiS_i,(.L_x_20 - _Z17reduceInterleavedPiS_i)
        .other          _Z17reduceInterleavedPiS_i,@"STO_CUDA_ENTRY STV_DEFAULT"
_Z17reduceInterleavedPiS_i:
.text._Z17reduceInterleavedPiS_i:
[----:B------:R-:W-:Y:S01]  /*0000*/  LDC R1, c[0x0][0x37c] ;  /* 0x0000df00ff017b82 */ /* 0x000fe20000000800 */
[----:B------:R-:W0:Y:S01]  /*0010*/  S2R R11, SR_CTAID.X ;  /* 0x00000000000b7919 */ /* 0x000e220000002500 */
[----:B------:R-:W0:Y:S06]  /*0020*/  LDCU UR4, c[0x0][0x360] ;  /* 0x00006c00ff0477ac */ /* 0x000e2c0008000800 */
[----:B------:R-:W1:Y:S01]  /*0030*/  LDC.64 R2, c[0x0][0x380] ;  /* 0x0000e000ff027b82 */ /* 0x000e620000000a00 */
[----:B------:R-:W2:Y:S01]  /*0040*/  S2R R8, SR_TID.X ;  /* 0x0000000000087919 */ /* 0x000ea20000002100 */
[----:B------:R-:W3:Y:S01]  /*0050*/  LDCU UR5, c[0x0][0x390] ;  /* 0x00007200ff0577ac */ /* 0x000ee20008000800 */
[----:B0-----:R-:W-:-:S04]  /*0060*/  IMAD R5, R11, UR4, RZ ;  /* 0x000000040b057c24 */ /* 0x001fc8000f8e02ff */
[----:B--2---:R-:W-:-:S05]  /*0070*/  IMAD.IADD R0, R5, 0x1, R8 ;  /* 0x0000000105007824 */ /* 0x004fca00078e0208 */
[----:B---3--:R-:W-:Y:S01]  /*0080*/  ISETP.GE.U32.AND P0, PT, R0, UR5, PT ;  /* 0x0000000500007c0c */ /* 0x008fe2000bf06070 */
[----:B------:R-:W-:-:S12]  /*0090*/  IMAD.U32 R0, RZ, RZ, UR4 ;  /* 0x00000004ff007e24 */ /* 0x000fd8000f8e00ff */
[----:B-1----:R-:W-:Y:S05]  /*00a0*/  @P0 EXIT ;  /* 0x000000000000094d */ /* 0x002fea0003800000 */
[----:B------:R-:W-:Y:S01]  /*00b0*/  ISETP.GE.U32.AND P0, PT, R0, 0x2, PT ;  /* 0x000000020000780c */ /* 0x000fe20003f06070 */
[----:B------:R-:W0:Y:S01]  /*00c0*/  LDCU.64 UR4, c[0x0][0x358] ;  /* 0x00006b00ff0477ac */ /* 0x000e220008000a00 */
[----:B------:R-:W-:-:S11]  /*00d0*/  IMAD.WIDE.U32 R2, R5, 0x4, R2 ;  /* 0x0000000405027825 */ /* 0x000fd600078e0002 */
[----:B------:R-:W-:Y:S05]  /*00e0*/  @!P0 BRA `(.L_x_0) ;  /* 0x00000000003c8947 */ /* 0x000fea0003800000 */
[----:B------:R-:W-:-:S07]  /*00f0*/  IMAD.WIDE.U32 R4, R8, 0x4, R2 ;  /* 0x0000000408047825 */ /* 0x000fce00078e0002 */
.L_x_3:
[----:B------:R-:W-:Y:S01]  /*0100*/  SHF.R.U32.HI R13, RZ, 0x1, R0 ;  /* 0x00000001ff0d7819 */ /* 0x000fe20000011600 */
[----:B------:R-:W-:Y:S03]  /*0110*/  BSSY.RECONVERGENT B0, `(.L_x_1) ;  /* 0x0000008000007945 */ /* 0x000fe60003800200 */
[----:B------:R-:W-:-:S13]  /*0120*/  ISETP.GE.U32.AND P0, PT, R8, R13, PT ;  /* 0x0000000d0800720c */ /* 0x000fda0003f06070 */
[----:B-1----:R-:W-:Y:S05]  /*0130*/  @P0 BRA `(.L_x_2) ;  /* 0x0000000000140947 */ /* 0x002fea0003800000 */
[----:B------:R-:W-:Y:S01]  /*0140*/  IMAD.WIDE.U32 R6, R13, 0x4, R4 ;  /* 0x000000040d067825 */ /* 0x000fe200078e0004 */
[----:B0-----:R-:W2:Y:S05]  /*0150*/  LDG.E R9, desc[UR4][R4.64] ;  /* 0x0000000404097981 */ /* 0x001eaa000c1e1900 */
[----:B------:R-:W2:Y:S02]  /*0160*/  LDG.E R6, desc[UR4][R6.64] ;  /* 0x0000000406067981 */ /* 0x000ea4000c1e1900 */
[----:B--2---:R-:W-:-:S05]  /*0170*/  IADD3 R9, PT, PT, R6, R9, RZ ;  /* 0x0000000906097210 */ /* 0x004fca0007ffe0ff */
[----:B------:R1:W-:Y:S02]  /*0180*/  STG.E desc[UR4][R4.64], R9 ;  /* 0x0000000904007986 */ /* 0x0003e4000c101904 */
.L_x_2:
[----:B0-----:R-:W-:Y:S05]  /*0190*/  BSYNC.RECONVERGENT B0 ;  /* 0x0000000000007941 */ /* 0x001fea0003800200 */
.L_x_1:
[----:B------:R-:W-:Y:S01]  /*01a0*/  BAR.SYNC.DEFER_BLOCKING 0x0 ;  /* 0x0000000000007b1d */ /* 0x000fe20000010000 */
[----:B------:R-:W-:Y:S02]  /*01b0*/  ISETP.GT.U32.AND P0, PT, R0, 0x3, PT ;  /* 0x000000030000780c */ /* 0x000fe40003f04070 */
[----:B------:R-:W-:-:S11]  /*01c0*/  MOV R0, R13 ;  /* 0x0000000d00007202 */ /* 0x000fd60000000f00 */
[----:B------:R-:W-:Y:S05]  /*01d0*/  @P0 BRA `(.L_x_3) ;  /* 0xfffffffc00c80947 */ /* 0x000fea000383ffff */
.L_x_0:
[----:B------:R-:W-:-:S13]  /*01e0*/  ISETP.NE.AND P0, PT, R8, RZ, PT ;  /* 0x000000ff0800720c */ /* 0x000fda0003f05270 */
[----:B0-----:R-:W-:Y:S05]  /*01f0*/  @P0 EXIT ;  /* 0x000000000000094d */ /* 0x001fea0003800000 */
[----:B------:R-:W2:Y:S01]  /*0200*/  LDG.E R3, desc[UR4][R2.64] ;  /* 0x0000000402037981 */ /* 0x000ea2000c1e1900 */
[----:B-1----:R-:W0:Y:S02]  /*0210*/  LDC.64 R4, c[0x0][0x388] ;  /* 0x0000e200ff047b82 */ /* 0x002e240000000a00 */
[----:B0-----:R-:W-:-:S05]  /*0220*/  IMAD.WIDE.U32 R4, R11, 0x4, R4 ;  /* 0x000000040b047825 */ /* 0x001fca00078e0004 */
[----:B--2---:R-:W-:Y:S01]  /*0230*/  STG.E desc[UR4][R4.64], R3 ;  /* 0x0000000304007986 */ /* 0x004fe2000c101904 */
[----:B------:R-:W-:Y:S05]  /*0240*/  EXIT ;  /* 0x000000000000794d */ /* 0x000fea0003800000 */
.L_x_4:
[----:B------:R-:W-:-:S00]  /*0250*/  BRA `(.L_x_4) ;  /* 0xfffffffc00fc7947 */ /* 0x000fc0000383ffff */
[----:B------:R-:W-:-:S00]  /*0260*/  NOP ;  /* 0x0000000000007918 */ /* 0x000fc00000000000 */
        /* <DEDUP_REMOVED lines=9> */
.L_x_20:


//--------------------- .text._Z20reduceNeighboredLessPiS_i --------------------------
	.section	.text._Z20reduceNeighboredLessPiS_i,"ax",@progbits
	.align	128
        .global         _Z20reduceNeighboredLessPiS_i
        .type           _Z20reduceNeighboredLessPiS_i,@function
        .size           _Z20reduceNeighboredLessPiS_i,(.L_x_21 - _Z20reduceNeighboredLessPiS_i)
        .other          _Z20reduceNeighboredLessPiS_i,@"STO_CUDA_ENTRY STV_DEFAULT"
_Z20reduceNeighboredLessPiS_i:
.text._Z20reduceNeighboredLessPiS_i:
[----:B------:R-:W-:Y:S01]  /*0000*/  LDC R1, c[0x0][0x37c] ;  /* 0x0000df00ff017b82 */ /* 0x000fe20000000800 */
[----:B------:R-:W0:Y:S01]  /*0010*/  S2R R11, SR_CTAID.X ;  /* 0x00000000000b7919 */ /* 0x000e220000002500 */
[----:B------:R-:W0:Y:S01]  /*0020*/  LDCU UR6, c[0x0][0x360] ;  /* 0x00006c00ff0677ac */ /* 0x000e220008000800 */
[----:B------:R-:W1:Y:S01]  /*0030*/  S2R R0, SR_TID.X ;  /* 0x0000000000007919 */ /* 0x000e620000002100 */
[----:B------:R-:W2:Y:S01]  /*0040*/  LDCU UR4, c[0x0][0x390] ;  /* 0x00007200ff0477ac */ /* 0x000ea20008000800 */
[----:B0-----:R-:W-:-:S05]  /*0050*/  IMAD R5, R11, UR6, RZ ;  /* 0x000000060b057c24 */ /* 0x001fca000f8e02ff */
[----:B-1----:R-:W-:-:S04]  /*0060*/  IADD3 R2, PT, PT, R5, R0, RZ ;  /* 0x0000000005027210 */ /* 0x002fc80007ffe0ff */
[----:B--2---:R-:W-:Y:S02]  /*0070*/  ISETP.GE.U32.AND P0, PT, R2, UR4, PT ;  /* 0x0000000402007c0c */ /* 0x004fe4000bf06070 */
[----:B------:R-:W0:Y:S11]  /*0080*/  LDC.64 R2, c[0x0][0x380] ;  /* 0x0000e000ff027b82 */ /* 0x000e360000000a00 */
[----:B------:R-:W-:Y:S05]  /*0090*/  @P0 EXIT ;  /* 0x000000000000094d */ /* 0x000fea0003800000 */
[----:B------:R-:W-:Y:S01]  /*00a0*/  UISETP.GE.U32.AND UP0, UPT, UR6, 0x2, UPT ;  /* 0x000000020600788c */ /* 0x000fe2000bf06070 */
[----:B0-----:R-:W-:Y:S01]  /*00b0*/  IMAD.WIDE.U32 R2, R5, 0x4, R2 ;  /* 0x0000000405027825 */ /* 0x001fe200078e0002 */
[----:B------:R-:W0:Y:S07]  /*00c0*/  LDCU.64 UR8, c[0x0][0x358] ;  /* 0x00006b00ff0877ac */ /* 0x000e2e0008000a00 */
[----:B------:R-:W-:Y:S05]  /*00d0*/  BRA.U !UP0, `(.L_x_5) ;  /* 0x0000000108487547 */ /* 0x000fea000b800000 */
[----:B------:R-:W-:-:S05]  /*00e0*/  UMOV UR4, 0x1 ;  /* 0x0000000100047882 */ /* 0x000fca0000000000 */
.L_x_8:
[----:B------:R-:W-:Y:S01]  /*00f0*/  USHF.L.U32 UR5, UR4, 0x1, URZ ;  /* 0x0000000104057899 */ /* 0x000fe200080006ff */
[----:B------:R-:W-:Y:S05]  /*0100*/  BSSY.RECONVERGENT B0, `(.L_x_6) ;  /* 0x000000b000007945 */ /* 0x000fea0003800200 */
[----:B-1----:R-:W-:-:S05]  /*0110*/  IMAD R7, R0, UR5, RZ ;  /* 0x0000000500077c24 */ /* 0x002fca000f8e02ff */
[----:B------:R-:W-:-:S13]  /*0120*/  ISETP.GE.U32.AND P0, PT, R7, UR6, PT ;  /* 0x0000000607007c0c */ /* 0x000fda000bf06070 */
[----:B------:R-:W-:Y:S05]  /*0130*/  @P0 BRA `(.L_x_7) ;  /* 0x00000000001c0947 */ /* 0x000fea0003800000 */
[C---:B------:R-:W-:Y:S01]  /*0140*/  IADD3 R5, PT, PT, R7.reuse, UR4, RZ ;  /* 0x0000000407057c10 */ /* 0x040fe2000fffe0ff */
[----:B------:R-:W-:-:S04]  /*0150*/  IMAD.WIDE.U32 R6, R7, 0x4, R2 ;  /* 0x0000000407067825 */ /* 0x000fc800078e0002 */
[----:B------:R-:W-:Y:S01]  /*0160*/  IMAD.WIDE.U32 R4, R5, 0x4, R2 ;  /* 0x0000000405047825 */ /* 0x000fe200078e0002 */
[----:B0-----:R-:W2:Y:S05]  /*0170*/  LDG.E R9, desc[UR8][R6.64] ;  /* 0x0000000806097981 */ /* 0x001eaa000c1e1900 */
[----:B------:R-:W2:Y:S02]  /*0180*/  LDG.E R4, desc[UR8][R4.64] ;  /* 0x0000000804047981 */ /* 0x000ea4000c1e1900 */
[----:B--2---:R-:W-:-:S05]  /*0190*/  IADD3 R9, PT, PT, R4, R9, RZ ;  /* 0x0000000904097210 */ /* 0x004fca0007ffe0ff */
[----:B------:R1:W-:Y:S02]  /*01a0*/  STG.E desc[UR8][R6.64], R9 ;  /* 0x0000000906007986 */ /* 0x0003e4000c101908 */
.L_x_7:
[----:B0-----:R-:W-:Y:S05]  /*01b0*/  BSYNC.RECONVERGENT B0 ;  /* 0x0000000000007941 */ /* 0x001fea0003800200 */
.L_x_6:
[----:B------:R-:W-:Y:S01]  /*01c0*/  BAR.SYNC.DEFER_BLOCKING 0x0 ;  /* 0x0000000000007b1d */ /* 0x000fe20000010000 */
[----:B------:R-:W-:-:S05]  /*01d0*/  UISETP.GE.U32.AND UP0, UPT, UR5, UR6, UPT ;  /* 0x000000060500728c */ /* 0x000fca000bf06070 */
[----:B------:R-:W-:-:S04]  /*01e0*/  UMOV UR4, UR5 ;  /* 0x0000000500047c82 */ /* 0x000fc80008000000 */
[----:B------:R-:W-:Y:S05]  /*01f0*/  BRA.U !UP0, `(.L_x_8) ;  /* 0xfffffffd08bc7547 */ /* 0x000fea000b83ffff */
.L_x_5:
[----:B------:R-:W-:-:S13]  /*0200*/  ISETP.NE.AND P0, PT, R0, RZ, PT ;  /* 0x000000ff0000720c */ /* 0x000fda0003f05270 */
[----:B0-----:R-:W-:Y:S05]  /*0210*/  @P0 EXIT ;  /* 0x000000000000094d */ /* 0x001fea0003800000 */
[----:B------:R-:W2:Y:S01]  /*0220*/  LDG.E R3, desc[UR8][R2.64] ;  /* 0x0000000802037981 */ /* 0x000ea2000c1e1900 */
[----:B------:R-:W0:Y:S02]  /*0230*/  LDC.64 R4, c[0x0][0x388] ;  /* 0x0000e200ff047b82 */ /* 0x000e240000000a00 */
[----:B0-----:R-:W-:-:S05]  /*0240*/  IMAD.WIDE.U32 R4, R11, 0x4, R4 ;  /* 0x000000040b047825 */ /* 0x001fca00078e0004 */
[----:B--2---:R-:W-:Y:S01]  /*0250*/  STG.E desc[UR8][R4.64], R3 ;  /* 0x0000000304007986 */ /* 0x004fe2000c101908 */
[----:B------:R-:W-:Y:S05]  /*0260*/  EXIT ;  /* 0x000000000000794d */ /* 0x000fea0003800000 */
.L_x_9:
        /* <DEDUP_REMOVED lines=9> */
.L_x_21:


//--------------------- .text._Z16reduceNeighboredPiS_i --------------------------
	.section	.text._Z16reduceNeighboredPiS_i,"ax",@progbits
	.align	128
        .global         _Z16reduceNeighboredPiS_i
        .type           _Z16reduceNeighboredPiS_i,@function
        .size           _Z16reduceNeighboredPiS_i,(.L_x_22 - _Z16reduceNeighboredPiS_i)
        .other          _Z16reduceNeighboredPiS_i,@"STO_CUDA_ENTRY STV_DEFAULT"
_Z16reduceNeighboredPiS_i:
.text._Z16reduceNeighboredPiS_i:
[----:B------:R-:W-:Y:S01]  /*0000*/  LDC R1, c[0x0][0x37c] ;  /* 0x0000df00ff017b82 */ /* 0x000fe20000000800 */
[----:B------:R-:W0:Y:S01]  /*0010*/  S2R R13, SR_CTAID.X ;  /* 0x00000000000d7919 */ /* 0x000e220000002500 */
[----:B------:R-:W0:Y:S06]  /*0020*/  LDCU UR4, c[0x0][0x360] ;  /* 0x00006c00ff0477ac */ /* 0x000e2c0008000800 */
[----:B------:R-:W1:Y:S01]  /*0030*/  LDC.64 R2, c[0x0][0x380] ;  /* 0x0000e000ff027b82 */ /* 0x000e620000000a00 */
[----:B------:R-:W2:Y:S01]  /*0040*/  S2R R11, SR_TID.X ;  /* 0x00000000000b7919 */ /* 0x000ea20000002100 */
[----:B------:R-:W3:Y:S01]  /*0050*/  LDCU UR5, c[0x0][0x390] ;  /* 0x00007200ff0577ac */ /* 0x000ee20008000800 */
[----:B0-----:R-:W-:-:S05]  /*0060*/  IMAD R5, R13, UR4, RZ ;  /* 0x000000040d057c24 */ /* 0x001fca000f8e02ff */
[----:B--2---:R-:W-:-:S04]  /*0070*/  IADD3 R0, PT, PT, R5, R11, RZ ;  /* 0x0000000b05007210 */ /* 0x004fc80007ffe0ff */
[----:B---3--:R-:W-:-:S13]  /*0080*/  ISETP.GE.U32.AND P0, PT, R0, UR5, PT ;  /* 0x0000000500007c0c */ /* 0x008fda000bf06070 */
[----:B-1----:R-:W-:Y:S05]  /*0090*/  @P0 EXIT ;  /* 0x000000000000094d */ /* 0x002fea0003800000 */
[----:B------:R-:W-:Y:S01]  /*00a0*/  UISETP.GE.U32.AND UP0, UPT, UR4, 0x2, UPT ;  /* 0x000000020400788c */ /* 0x000fe2000bf06070 */
[----:B------:R-:W-:Y:S01]  /*00b0*/  IMAD.WIDE.U32 R2, R5, 0x4, R2 ;  /* 0x0000000405027825 */ /* 0x000fe200078e0002 */
[----:B------:R-:W0:Y:S07]  /*00c0*/  LDCU.64 UR6, c[0x0][0x358] ;  /* 0x00006b00ff0677ac */ /* 0x000e2e0008000a00 */
[----:B------:R-:W-:Y:S05]  /*00d0*/  BRA.U !UP0, `(.L_x_10) ;  /* 0x0000000108447547 */ /* 0x000fea000b800000 */
[----:B------:R-:W-:Y:S02]  /*00e0*/  HFMA2 R7, -RZ, RZ, 0, 5.9604644775390625e-08 ;  /* 0x00000001ff077431 */ /* 0x000fe400000001ff */
[----:B------:R-:W-:-:S07]  /*00f0*/  IMAD.WIDE.U32 R4, R11, 0x4, R2 ;  /* 0x000000040b047825 */ /* 0x000fce00078e0002 */
.L_x_13:
[----:B------:R-:W-:Y:S01]  /*0100*/  SHF.L.U32 R8, R7, 0x1, RZ ;  /* 0x0000000107087819 */ /* 0x000fe200000006ff */
[----:B------:R-:W-:Y:S04]  /*0110*/  BSSY.RECONVERGENT B0, `(.L_x_11) ;  /* 0x0000009000007945 */ /* 0x000fe80003800200 */
[----:B------:R-:W-:-:S05]  /*0120*/  VIADD R0, R8, 0xffffffff ;  /* 0xffffffff08007836 */ /* 0x000fca0000000000 */
[----:B------:R-:W-:-:S13]  /*0130*/  LOP3.LUT P0, RZ, R0, R11, RZ, 0xc0, !PT ;  /* 0x0000000b00ff7212 */ /* 0x000fda000780c0ff */
[----:B-1----:R-:W-:Y:S05]  /*0140*/  @P0 BRA `(.L_x_12) ;  /* 0x0000000000140947 */ /* 0x002fea0003800000 */
[----:B------:R-:W-:Y:S01]  /*0150*/  IMAD.WIDE R6, R7, 0x4, R4 ;  /* 0x0000000407067825 */ /* 0x000fe200078e0204 */
[----:B0-----:R-:W2:Y:S05]  /*0160*/  LDG.E R9, desc[UR6][R4.64] ;  /* 0x0000000604097981 */ /* 0x001eaa000c1e1900 */
[----:B------:R-:W2:Y:S02]  /*0170*/  LDG.E R6, desc[UR6][R6.64] ;  /* 0x0000000606067981 */ /* 0x000ea4000c1e1900 */
[----:B--2---:R-:W-:-:S05]  /*0180*/  IADD3 R9, PT, PT, R6, R9, RZ ;  /* 0x0000000906097210 */ /* 0x004fca0007ffe0ff */
[----:B------:R1:W-:Y:S02]  /*0190*/  STG.E desc[UR6][R4.64], R9 ;  /* 0x0000000904007986 */ /* 0x0003e4000c101906 */
.L_x_12:
[----:B0-----:R-:W-:Y:S05]  /*01a0*/  BSYNC.RECONVERGENT B0 ;  /* 0x0000000000007941 */ /* 0x001fea0003800200 */
.L_x_11:
[----:B------:R-:W-:Y:S01]  /*01b0*/  BAR.SYNC.DEFER_BLOCKING 0x0 ;  /* 0x0000000000007b1d */ /* 0x000fe20000010000 */
[----:B------:R-:W-:Y:S01]  /*01c0*/  ISETP.GE.U32.AND P0, PT, R8, UR4, PT ;  /* 0x0000000408007c0c */ /* 0x000fe2000bf06070 */
[----:B------:R-:W-:-:S12]  /*01d0*/  IMAD.MOV.U32 R7, RZ, RZ, R8 ;  /* 0x000000ffff077224 */ /* 0x000fd800078e0008 */
[----:B------:R-:W-:Y:S05]  /*01e0*/  @!P0 BRA `(.L_x_13) ;  /* 0xfffffffc00c48947 */ /* 0x000fea000383ffff */
.L_x_10:
[----:B------:R-:W-:-:S13]  /*01f0*/  ISETP.NE.AND P0, PT, R11, RZ, PT ;  /* 0x000000ff0b00720c */ /* 0x000fda0003f05270 */
[----:B0-----:R-:W-:Y:S05]  /*0200*/  @P0 EXIT ;  /* 0x000000000000094d */ /* 0x001fea0003800000 */
[----:B------:R-:W2:Y:S01]  /*0210*/  LDG.E R3, desc[UR6][R2.64] ;  /* 0x0000000602037981 */ /* 0x000ea2000c1e1900 */
[----:B-1----:R-:W0:Y:S02]  /*0220*/  LDC.64 R4, c[0x0][0x388] ;  /* 0x0000e200ff047b82 */ /* 0x002e240000000a00 */
[----:B0-----:R-:W-:-:S05]  /*0230*/  IMAD.WIDE.U32 R4, R13, 0x4, R4 ;  /* 0x000000040d047825 */ /* 0x001fca00078e0004 */
[----:B--2---:R-:W-:Y:S01]  /*0240*/  STG.E desc[UR6][R4.64], R3 ;  /* 0x0000000304007986 */ /* 0x004fe2000c101906 */
[----:B------:R-:W-:Y:S05]  /*0250*/  EXIT ;  /* 0x000000000000794d */ /* 0x000fea0003800000 */
.L_x_14:
        /* <DEDUP_REMOVED lines=10> */
.L_x_22:


//--------------------- .text._Z6warmupPiS_i      --------------------------
	.section	.text._Z6warmupPiS_i,"ax",@progbits
	.align	128
        .global         _Z6warmupPiS_i
        .type           _Z6warmupPiS_i,@function
        .size           _Z6warmupPiS_i,(.L_x_23 - _Z6warmupPiS_i)
        .other          _Z6warmupPiS_i,@"STO_CUDA_ENTRY STV_DEFAULT"
_Z6warmupPiS_i:
.text._Z6warmupPiS_i:
        /* <DEDUP_REMOVED lines=16> */
.L_x_18:
        /* <DEDUP_REMOVED lines=10> */
.L_x_17:
[----:B0-----:R-:W-:Y:S05]  /*01a0*/  BSYNC.RECONVERGENT B0 ;  /* 0x0000000000007941 */ /* 0x001fea0003800200 */
.L_x_16:
[----:B------:R-:W-:Y:S01]  /*01b0*/  BAR.SYNC.DEFER_BLOCKING 0x0 ;  /* 0x0000000000007b1d */ /* 0x000fe20000010000 */
[----:B------:R-:W-:Y:S01]  /*01c0*/  ISETP.GE.U32.AND P0, PT, R8, UR4, PT ;  /* 0x0000000408007c0c */ /* 0x000fe2000bf06070 */
[----:B------:R-:W-:-:S12]  /*01d0*/  IMAD.MOV.U32 R7, RZ, RZ, R8 ;  /* 0x000000ffff077224 */ /* 0x000fd800078e0008 */
[----:B------:R-:W-:Y:S05]  /*01e0*/  @!P0 BRA `(.L_x_18) ;  /* 0xfffffffc00c48947 */ /* 0x000fea000383ffff */
.L_x_15:
[----:B------:R-:W-:-:S13]  /*01f0*/  ISETP.NE.AND P0, PT, R11, RZ, PT ;  /* 0x000000ff0b00720c */ /* 0x000fda0003f05270 */
[----:B0-----:R-:W-:Y:S05]  /*0200*/  @P0 EXIT ;  /* 0x000000000000094d */ /* 0x001fea0003800000 */
[----:B------:R-:W2:Y:S01]  /*0210*/  LDG.E R3, desc[UR6][R2.64] ;  /* 0x0000000602037981 */ /* 0x000ea2000c1e1900 */
[----:B-1----:R-:W0:Y:S02]  /*0220*/  LDC.64 R4, c[0x0][0x388] ;  /* 0x0000e200ff047b82 */ /* 0x002e240000000a00 */
[----:B0-----:R-:W-:-:S05]  /*0230*/  IMAD.WIDE.U32 R4, R13, 0x4, R4 ;  /* 0x000000040d047825 */ /* 0x001fca00078e0004 */
[----:B--2---:R-:W-:Y:S01]  /*0240*/  STG.E desc[UR6][R4.64], R3 ;  /* 0x0000000304007986 */ /* 0x004fe2000c101906 */
[----:B------:R-:W-:Y:S05]  /*0250*/  EXIT ;  /* 0x000000000000794d */ /* 0x000fea0003800000 */
.L_x_19:
        /* <DEDUP_REMOVED lines=10> */
.L_x_23:


//--------------------- .nv.shared.reserved.0     --------------------------
	.section	.nv.shared.reserved.0,"aw",@nobits
	.weak		__nv_reservedSMEM_offset_0_alias
	.size		__nv_reservedSMEM_offset_0_alias, 0, 64
	.other		__nv_reservedSMEM_offset_0_alias,@"STO_CUDA_RESERVED_SHARED STV_DEFAULT"
__nv_reservedSMEM_offset_0_alias:
	.zero		0
	.zero		64


//--------------------- .nv.constant0._Z17reduceInterleavedPiS_i --------------------------
	.section	.nv.constant0._Z17reduceInterleavedPiS_i,"a",@progbits
	.sectionflags	@""
	.align	4
.nv.constant0._Z17reduceInterleavedPiS_i:
	.zero		916


//--------------------- .nv.constant0._Z20reduceNeighboredLessPiS_i --------------------------
	.section	.nv.constant0._Z20reduceNeighboredLessPiS_i,"a",@progbits
	.sectionflags	@""
	.align	4
.nv.constant0._Z20reduceNeighboredLessPiS_i:
	.zero		916


//--------------------- .nv.constant0._Z16reduceNeighboredPiS_i --------------------------
	.section	.nv.constant0._Z16reduceNeighboredPiS_i,"a",@progbits
	.sectionflags	@""
	.align	4
.nv.constant0._Z16reduceNeighboredPiS_i:
	.zero		916


//--------------------- .nv.constant0._Z6warmupPiS_i --------------------------
	.section	.nv.constant0._Z6warmupPiS_i,"a",@progbits
	.sectionflags	@""
	.align	4
.nv.constant0._Z6warmupPiS_i:
	.zero		916


//--------------------- SYMBOLS --------------------------

	.type		.nv.reservedSmem.offset0,@object
	.size		.nv.reservedSmem.offset0,0x4
